//
// Generated by NVIDIA NVVM Compiler
//
// Compiler Build ID: CL-36424714
// Cuda compilation tools, release 13.0, V13.0.88
// Based on NVVM 20.0.0
//

.version 9.0
.target sm_100
.address_size 64

	// .globl	_Z6kernelv
.extern .func  (.param .b32 func_retval0) vprintf
(
	.param .b64 vprintf_param_0,
	.param .b64 vprintf_param_1
)
;
.global .align 1 .b8 $str[7] = {104, 101, 108, 108, 111, 10};

.visible .entry _Z6kernelv()
{
	.reg .b32 	%r<3>;
	.reg .b64 	%rd<3>;

	mov.u64 	%rd1, $str;
	cvta.global.u64 	%rd2, %rd1;
	{ // callseq 0, 0
	.param .b64 param0;
	st.param.b64 	[param0], %rd2;
	.param .b64 param1;
	st.param.b64 	[param1], 0;
	.param .b32 retval0;
	call.uni (retval0), 
	vprintf, 
	(
	param0, 
	param1
	);
	ld.param.b32 	%r1, [retval0];
	} // callseq 0
	ret;

}


// ===== COMPILED SASS (sm_100) =====

	.target	sm_100

	.elftype	@"ET_EXEC"


//--------------------- .note.nv.tkinfo           --------------------------
	.section	.note.nv.tkinfo,"",@"SHT_NOTE"
	.sectionflags	@"SHF_NOTE_NV_TKINFO"
	.tkinfo
        /*0018*/ 	.word	0x00000002
        /*0030*/ 	.string	""
        /*0030*/ 	.string	"ptxas"
        /*0030*/ 	.string	"Cuda compilation tools, release 13.0, V13.0.88"
        /*0030*/ 	.string	"Build cuda_13.0.r13.0/compiler.36424714_0"
        /*0030*/ 	.string	"-arch sm_100 -m 64 "



//--------------------- .note.nv.cuinfo           --------------------------
	.section	.note.nv.cuinfo,"",@"SHT_NOTE"
	.sectionflags	@"SHF_NOTE_NV_CUINFO"
        /*0018*/ 	.short	0x0002
        /*001a*/ 	.short	0x0064
        /*001c*/ 	.short	0x0082
	.zero		2


//--------------------- .nv.info                  --------------------------
	.section	.nv.info,"",@"SHT_CUDA_INFO"
	.align	4


	//----- nvinfo : EIATTR_REGCOUNT
	.align		4
        /*0000*/ 	.byte	0x04, 0x2f
        /*0002*/ 	.short	(.L_2 - .L_1)
	.align		4
.L_1:
        /*0004*/ 	.word	index@(_Z6kernelv)
        /*0008*/ 	.word	0x00000018


	//----- nvinfo : EIATTR_FRAME_SIZE
	.align		4
.L_2:
        /*000c*/ 	.byte	0x04, 0x11
        /*000e*/ 	.short	(.L_4 - .L_3)
	.align		4
.L_3:
        /*0010*/ 	.word	index@(_Z6kernelv)
        /*0014*/ 	.word	0x00000000


	//----- nvinfo : EIATTR_MIN_STACK_SIZE
	.align		4
.L_4:
        /*0018*/ 	.byte	0x04, 0x12
        /*001a*/ 	.short	(.L_6 - .L_5)
	.align		4
.L_5:
        /*001c*/ 	.word	index@(_Z6kernelv)
        /*0020*/ 	.word	0x00000000
.L_6:


//--------------------- .nv.compat                --------------------------
	.section	.nv.compat,"",@"SHT_CUDA_COMPAT_INFO"
	.align	4
        /*0000*/ 	.byte	0x02, 0x09, 0x00, 0x00, 0x02, 0x02, 0x01, 0x00, 0x02, 0x05, 0x05, 0x00, 0x03, 0x07, 0x01, 0x01
        /*0010*/ 	.byte	0x02, 0x03, 0x00, 0x00, 0x02, 0x06, 0x01, 0x00, 0x04, 0x0b, 0x08, 0x00, 0x09, 0x00, 0x00, 0x00
        /*0020*/ 	.byte	0x00, 0x00, 0x00, 0x00


//--------------------- .nv.info._Z6kernelv       --------------------------
	.section	.nv.info._Z6kernelv,"",@"SHT_CUDA_INFO"
	.sectionflags	@""
	.align	4


	//----- nvinfo : EIATTR_CUDA_API_VERSION
	.align		4
        /*0000*/ 	.byte	0x04, 0x37
        /*0002*/ 	.short	(.L_8 - .L_7)
.L_7:
        /*0004*/ 	.word	0x00000082


	//----- nvinfo : EIATTR_SPARSE_MMA_MASK
	.align		4
.L_8:
        /*0008*/ 	.byte	0x03, 0x50
        /*000a*/ 	.short	0x0000


	//----- nvinfo : EIATTR_MAXREG_COUNT
	.align		4
        /*000c*/ 	.byte	0x03, 0x1b
        /*000e*/ 	.short	0x00ff


	//----- nvinfo : EIATTR_EXTERNS
	.align		4
        /*0010*/ 	.byte	0x04, 0x0f
        /*0012*/ 	.short	(.L_10 - .L_9)


	//   ....[0]....
	.align		4
.L_9:
        /*0014*/ 	.word	index@(vprintf)


	//----- nvinfo : EIATTR_MERCURY_ISA_VERSION
	.align		4
.L_10:
        /*0018*/ 	.byte	0x03, 0x5f
        /*001a*/ 	.short	0x0101


	//----- nvinfo : EIATTR_VRC_CTA_INIT_COUNT
	.align		4
        /*001c*/ 	.byte	0x02, 0x4a
	.zero		1
	.zero		1


	//----- nvinfo : EIATTR_SYSCALL_OFFSETS
	.align		4
        /*0020*/ 	.byte	0x04, 0x46
        /*0022*/ 	.short	(.L_12 - .L_11)


	//   ....[0]....
.L_11:
        /*0024*/ 	.word	0x00000080


	//----- nvinfo : EIATTR_EXIT_INSTR_OFFSETS
	.align		4
.L_12:
        /*0028*/ 	.byte	0x04, 0x1c
        /*002a*/ 	.short	(.L_14 - .L_13)


	//   ....[0]....
.L_13:
        /*002c*/ 	.word	0x00000090


	//----- nvinfo : EIATTR_SW_WAR
	.align		4
.L_14:
        /*0030*/ 	.byte	0x04, 0x36
        /*0032*/ 	.short	(.L_16 - .L_15)
.L_15:
        /*0034*/ 	.word	0x00000008
.L_16:


//--------------------- .nv.callgraph             --------------------------
	.section	.nv.callgraph,"",@"SHT_CUDA_CALLGRAPH"
	.align	4
	.sectionentsize	8
	.align		4
        /*0000*/ 	.word	0x00000000
	.align		4
        /*0004*/ 	.word	0xffffffff
	.align		4
        /*0008*/ 	.word	index@(_Z6kernelv)
	.align		4
        /*000c*/ 	.word	index@(vprintf)
	.align		4
        /*0010*/ 	.word	0x00000000
	.align		4
        /*0014*/ 	.word	0xfffffffe
	.align		4
        /*0018*/ 	.word	0x00000000
	.align		4
        /*001c*/ 	.word	0xfffffffd
	.align		4
        /*0020*/ 	.word	0x00000000
	.align		4
        /*0024*/ 	.word	0xfffffffc


//--------------------- .nv.constant4             --------------------------
	.section	.nv.constant4,"a",@progbits
	.align	8
	.align		8
.nv.constant4:
        /*0000*/ 	.dword	vprintf
	.align		8
        /*0008*/ 	.dword	$str


//--------------------- .text._Z6kernelv          --------------------------
	.section	.text._Z6kernelv,"ax",@progbits
	.align	128
        .global         _Z6kernelv
        .type           _Z6kernelv,@function
        .size           _Z6kernelv,(.L_x_2 - _Z6kernelv)
        .other          _Z6kernelv,@"STO_CUDA_ENTRY STV_DEFAULT"
_Z6kernelv:
.text._Z6kernelv:
[----:B------:R-:W0:Y:S01]  /*0000*/  LDC R1, c[0x0][0x37c] ;  /* 0x0000df00ff017b82 */ /* 0x000e220000000800 */
[----:B------:R-:W-:Y:S01]  /*0010*/  MOV R0, 0x0 ;  /* 0x0000000000007802 */ /* 0x000fe20000000f00 */
[----:B------:R-:W1:Y:S01]  /*0020*/  LDCU.64 UR4, c[0x4][0x8] ;  /* 0x01000100ff0477ac */ /* 0x000e620008000a00 */
[----:B------:R-:W-:-:S05]  /*0030*/  CS2R R6, SRZ ;  /* 0x0000000000067805 */ /* 0x000fca000001ff00 */
[----:B------:R2:W3:Y:S01]  /*0040*/  LDC.64 R2, c[0x4][R0] ;  /* 0x0100000000027b82 */ /* 0x0004e20000000a00 */
[----:B-1----:R-:W-:Y:S02]  /*0050*/  IMAD.U32 R4, RZ, RZ, UR4 ;  /* 0x00000004ff047e24 */ /* 0x002fe4000f8e00ff */
[----:B--2---:R-:W-:-:S07]  /*0060*/  IMAD.U32 R5, RZ, RZ, UR5 ;  /* 0x00000005ff057e24 */ /* 0x004fce000f8e00ff */
[----:B------:R-:W-:-:S07]  /*0070*/  LEPC R20, `(.L_x_0) ;  /* 0x000000001014794e */ /* 0x000fce0000000000 */
[----:B0--3--:R-:W-:Y:S05]  /*0080*/  CALL.ABS.NOINC R2 ;  /* 0x0000000002007343 */ /* 0x009fea0003c00000 */
.L_x_0:
[----:B------:R-:W-:Y:S05]  /*0090*/  EXIT ;  /* 0x000000000000794d */ /* 0x000fea0003800000 */
.L_x_1:
[----:B------:R-:W-:-:S00]  /*00a0*/  BRA `(.L_x_1) ;  /* 0xfffffffc00fc7947 */ /* 0x000fc0000383ffff */
[----:B------:R-:W-:-:S00]  /*00b0*/  NOP ;  /* 0x0000000000007918 */ /* 0x000fc00000000000 */
        /* <DEDUP_REMOVED lines=12> */
.L_x_2:


//--------------------- .nv.global.init           --------------------------
	.section	.nv.global.init,"aw",@progbits
.nv.global.init:
	.type		$str,@object
	.size		$str,(.L_0 - $str)
$str:
        /*0000*/ 	.byte	0x68, 0x65, 0x6c, 0x6c, 0x6f, 0x0a, 0x00
.L_0:


//--------------------- .nv.shared.reserved.0     --------------------------
	.section	.nv.shared.reserved.0,"aw",@nobits
	.weak		__nv_reservedSMEM_offset_0_alias
	.size		__nv_reservedSMEM_offset_0_alias, 0, 64
	.other		__nv_reservedSMEM_offset_0_alias,@"STO_CUDA_RESERVED_SHARED STV_DEFAULT"
__nv_reservedSMEM_offset_0_alias:
	.zero		0
	.zero		64


//--------------------- .nv.constant0._Z6kernelv  --------------------------
	.section	.nv.constant0._Z6kernelv,"a",@progbits
	.sectionflags	@""
	.align	4
.nv.constant0._Z6kernelv:
	.zero		896


//--------------------- SYMBOLS --------------------------

	.type		.nv.reservedSmem.offset0,@object
	.size		.nv.reservedSmem.offset0,0x4
	.type		vprintf,@function
